//
// Generated by NVIDIA NVVM Compiler
//
// Compiler Build ID: CL-36424714
// Cuda compilation tools, release 13.0, V13.0.88
// Based on NVVM 20.0.0
//

.version 9.0
.target sm_100
.address_size 64

	// .globl	_Z21divergentBranchKernelPfi

.visible .entry _Z21divergentBranchKernelPfi(
	.param .u64 .ptr .align 1 _Z21divergentBranchKernelPfi_param_0,
	.param .u32 _Z21divergentBranchKernelPfi_param_1
)
{
	.reg .pred 	%p<3>;
	.reg .b32 	%r<7>;
	.reg .b32 	%f<5>;
	.reg .b64 	%rd<7>;

	ld.param.u64 	%rd2, [_Z21divergentBranchKernelPfi_param_0];
	ld.param.u32 	%r2, [_Z21divergentBranchKernelPfi_param_1];
	cvta.to.global.u64 	%rd1, %rd2;
	mov.u32 	%r3, %ctaid.x;
	mov.u32 	%r4, %ntid.x;
	mov.u32 	%r5, %tid.x;
	mad.lo.s32 	%r1, %r3, %r4, %r5;
	setp.ge.s32 	%p1, %r1, %r2;
	@%p1 bra 	$L__BB0_4;
	and.b32  	%r6, %r1, 1;
	setp.eq.b32 	%p2, %r6, 1;
	@%p2 bra 	$L__BB0_3;
	mul.wide.s32 	%rd5, %r1, 4;
	add.s64 	%rd6, %rd1, %rd5;
	ld.global.f32 	%f3, [%rd6];
	fma.rn.f32 	%f4, %f3, 0f40000000, 0f3F800000;
	st.global.f32 	[%rd6], %f4;
	bra.uni 	$L__BB0_4;
$L__BB0_3:
	mul.wide.s32 	%rd3, %r1, 4;
	add.s64 	%rd4, %rd1, %rd3;
	ld.global.f32 	%f1, [%rd4];
	fma.rn.f32 	%f2, %f1, 0f3F000000, 0fBF800000;
	st.global.f32 	[%rd4], %f2;
$L__BB0_4:
	ret;

}
	// .globl	_Z21coalescedBranchKernelPfi
.visible .entry _Z21coalescedBranchKernelPfi(
	.param .u64 .ptr .align 1 _Z21coalescedBranchKernelPfi_param_0,
	.param .u32 _Z21coalescedBranchKernelPfi_param_1
)
{
	.reg .pred 	%p<3>;
	.reg .b32 	%r<7>;
	.reg .b32 	%f<5>;
	.reg .b64 	%rd<5>;

	ld.param.u64 	%rd1, [_Z21coalescedBranchKernelPfi_param_0];
	ld.param.u32 	%r2, [_Z21coalescedBranchKernelPfi_param_1];
	mov.u32 	%r3, %ctaid.x;
	mov.u32 	%r4, %ntid.x;
	mov.u32 	%r5, %tid.x;
	mad.lo.s32 	%r1, %r3, %r4, %r5;
	setp.ge.s32 	%p1, %r1, %r2;
	@%p1 bra 	$L__BB1_2;
	cvta.to.global.u64 	%rd2, %rd1;
	mul.wide.s32 	%rd3, %r1, 4;
	add.s64 	%rd4, %rd2, %rd3;
	ld.global.f32 	%f1, [%rd4];
	fma.rn.f32 	%f2, %f1, 0f40000000, 0f3F800000;
	fma.rn.f32 	%f3, %f1, 0f3F000000, 0fBF800000;
	and.b32  	%r6, %r1, 1;
	setp.eq.b32 	%p2, %r6, 1;
	selp.f32 	%f4, %f3, %f2, %p2;
	st.global.f32 	[%rd4], %f4;
$L__BB1_2:
	ret;

}
	// .globl	_Z23warpUniformBranchKernelPfi
.visible .entry _Z23warpUniformBranchKernelPfi(
	.param .u64 .ptr .align 1 _Z23warpUniformBranchKernelPfi_param_0,
	.param .u32 _Z23warpUniformBranchKernelPfi_param_1
)
{
	.reg .pred 	%p<3>;
	.reg .b32 	%r<7>;
	.reg .b32 	%f<5>;
	.reg .b64 	%rd<7>;

	ld.param.u64 	%rd2, [_Z23warpUniformBranchKernelPfi_param_0];
	ld.param.u32 	%r3, [_Z23warpUniformBranchKernelPfi_param_1];
	cvta.to.global.u64 	%rd1, %rd2;
	mov.u32 	%r4, %ctaid.x;
	mov.u32 	%r5, %ntid.x;
	mov.u32 	%r1, %tid.x;
	mad.lo.s32 	%r2, %r4, %r5, %r1;
	setp.ge.s32 	%p1, %r2, %r3;
	@%p1 bra 	$L__BB2_4;
	and.b32  	%r6, %r1, 32;
	setp.ne.s32 	%p2, %r6, 0;
	@%p2 bra 	$L__BB2_3;
	mul.wide.s32 	%rd5, %r2, 4;
	add.s64 	%rd6, %rd1, %rd5;
	ld.global.f32 	%f3, [%rd6];
	fma.rn.f32 	%f4, %f3, 0f40400000, 0fC0A00000;
	st.global.f32 	[%rd6], %f4;
	bra.uni 	$L__BB2_4;
$L__BB2_3:
	mul.wide.s32 	%rd3, %r2, 4;
	add.s64 	%rd4, %rd1, %rd3;
	ld.global.f32 	%f1, [%rd4];
	fma.rn.f32 	%f2, %f1, 0f3F000000, 0f40A00000;
	st.global.f32 	[%rd4], %f2;
$L__BB2_4:
	ret;

}


// ===== COMPILED SASS (sm_100) =====

	.target	sm_100

	.elftype	@"ET_EXEC"


//--------------------- .note.nv.tkinfo           --------------------------
	.section	.note.nv.tkinfo,"",@"SHT_NOTE"
	.sectionflags	@"SHF_NOTE_NV_TKINFO"
	.tkinfo
        /*0018*/ 	.word	0x00000002
        /*0030*/ 	.string	""
        /*0030*/ 	.string	"ptxas"
        /*0030*/ 	.string	"Cuda compilation tools, release 13.0, V13.0.88"
        /*0030*/ 	.string	"Build cuda_13.0.r13.0/compiler.36424714_0"
        /*0030*/ 	.string	"-arch sm_100 -m 64 "



//--------------------- .note.nv.cuinfo           --------------------------
	.section	.note.nv.cuinfo,"",@"SHT_NOTE"
	.sectionflags	@"SHF_NOTE_NV_CUINFO"
        /*0018*/ 	.short	0x0002
        /*001a*/ 	.short	0x0064
        /*001c*/ 	.short	0x0082
	.zero		2


//--------------------- .nv.info                  --------------------------
	.section	.nv.info,"",@"SHT_CUDA_INFO"
	.align	4


	//----- nvinfo : EIATTR_REGCOUNT
	.align		4
        /*0000*/ 	.byte	0x04, 0x2f
        /*0002*/ 	.short	(.L_1 - .L_0)
	.align		4
.L_0:
        /*0004*/ 	.word	index@(_Z21divergentBranchKernelPfi)
        /*0008*/ 	.word	0x00000008


	//----- nvinfo : EIATTR_FRAME_SIZE
	.align		4
.L_1:
        /*000c*/ 	.byte	0x04, 0x11
        /*000e*/ 	.short	(.L_3 - .L_2)
	.align		4
.L_2:
        /*0010*/ 	.word	index@(_Z21divergentBranchKernelPfi)
        /*0014*/ 	.word	0x00000000


	//----- nvinfo : EIATTR_REGCOUNT
	.align		4
.L_3:
        /*0018*/ 	.byte	0x04, 0x2f
        /*001a*/ 	.short	(.L_5 - .L_4)
	.align		4
.L_4:
        /*001c*/ 	.word	index@(_Z21coalescedBranchKernelPfi)
        /*0020*/ 	.word	0x0000000a


	//----- nvinfo : EIATTR_FRAME_SIZE
	.align		4
.L_5:
        /*0024*/ 	.byte	0x04, 0x11
        /*0026*/ 	.short	(.L_7 - .L_6)
	.align		4
.L_6:
        /*0028*/ 	.word	index@(_Z21coalescedBranchKernelPfi)
        /*002c*/ 	.word	0x00000000


	//----- nvinfo : EIATTR_REGCOUNT
	.align		4
.L_7:
        /*0030*/ 	.byte	0x04, 0x2f
        /*0032*/ 	.short	(.L_9 - .L_8)
	.align		4
.L_8:
        /*0034*/ 	.word	index@(_Z23warpUniformBranchKernelPfi)
        /*0038*/ 	.word	0x00000008


	//----- nvinfo : EIATTR_FRAME_SIZE
	.align		4
.L_9:
        /*003c*/ 	.byte	0x04, 0x11
        /*003e*/ 	.short	(.L_11 - .L_10)
	.align		4
.L_10:
        /*0040*/ 	.word	index@(_Z23warpUniformBranchKernelPfi)
        /*0044*/ 	.word	0x00000000


	//----- nvinfo : EIATTR_MIN_STACK_SIZE
	.align		4
.L_11:
        /*0048*/ 	.byte	0x04, 0x12
        /*004a*/ 	.short	(.L_13 - .L_12)
	.align		4
.L_12:
        /*004c*/ 	.word	index@(_Z23warpUniformBranchKernelPfi)
        /*0050*/ 	.word	0x00000000


	//----- nvinfo : EIATTR_MIN_STACK_SIZE
	.align		4
.L_13:
        /*0054*/ 	.byte	0x04, 0x12
        /*0056*/ 	.short	(.L_15 - .L_14)
	.align		4
.L_14:
        /*0058*/ 	.word	index@(_Z21coalescedBranchKernelPfi)
        /*005c*/ 	.word	0x00000000


	//----- nvinfo : EIATTR_MIN_STACK_SIZE
	.align		4
.L_15:
        /*0060*/ 	.byte	0x04, 0x12
        /*0062*/ 	.short	(.L_17 - .L_16)
	.align		4
.L_16:
        /*0064*/ 	.word	index@(_Z21divergentBranchKernelPfi)
        /*0068*/ 	.word	0x00000000
.L_17:


//--------------------- .nv.compat                --------------------------
	.section	.nv.compat,"",@"SHT_CUDA_COMPAT_INFO"
	.align	4
        /*0000*/ 	.byte	0x02, 0x09, 0x00, 0x00, 0x02, 0x02, 0x01, 0x00, 0x02, 0x05, 0x05, 0x00, 0x03, 0x07, 0x01, 0x01
        /*0010*/ 	.byte	0x02, 0x03, 0x00, 0x00, 0x02, 0x06, 0x01, 0x00, 0x04, 0x0b, 0x08, 0x00, 0x09, 0x00, 0x00, 0x00
        /*0020*/ 	.byte	0x00, 0x00, 0x00, 0x00


//--------------------- .nv.info._Z23warpUniformBranchKernelPfi --------------------------
	.section	.nv.info._Z23warpUniformBranchKernelPfi,"",@"SHT_CUDA_INFO"
	.sectionflags	@""
	.align	4


	//----- nvinfo : EIATTR_CUDA_API_VERSION
	.align		4
        /*0000*/ 	.byte	0x04, 0x37
        /*0002*/ 	.short	(.L_19 - .L_18)
.L_18:
        /*0004*/ 	.word	0x00000082


	//----- nvinfo : EIATTR_KPARAM_INFO
	.align		4
.L_19:
        /*0008*/ 	.byte	0x04, 0x17
        /*000a*/ 	.short	(.L_21 - .L_20)
.L_20:
        /*000c*/ 	.word	0x00000000
        /*0010*/ 	.short	0x0001
        /*0012*/ 	.short	0x0008
        /*0014*/ 	.byte	0x00, 0xf0, 0x11, 0x00


	//----- nvinfo : EIATTR_KPARAM_INFO
	.align		4
.L_21:
        /*0018*/ 	.byte	0x04, 0x17
        /*001a*/ 	.short	(.L_23 - .L_22)
.L_22:
        /*001c*/ 	.word	0x00000000
        /*0020*/ 	.short	0x0000
        /*0022*/ 	.short	0x0000
        /*0024*/ 	.byte	0x00, 0xf5, 0x21, 0x00


	//----- nvinfo : EIATTR_SPARSE_MMA_MASK
	.align		4
.L_23:
        /*0028*/ 	.byte	0x03, 0x50
        /*002a*/ 	.short	0x0000


	//----- nvinfo : EIATTR_MAXREG_COUNT
	.align		4
        /*002c*/ 	.byte	0x03, 0x1b
        /*002e*/ 	.short	0x00ff


	//----- nvinfo : EIATTR_MERCURY_ISA_VERSION
	.align		4
        /*0030*/ 	.byte	0x03, 0x5f
        /*0032*/ 	.short	0x0101


	//----- nvinfo : EIATTR_VRC_CTA_INIT_COUNT
	.align		4
        /*0034*/ 	.byte	0x02, 0x4a
	.zero		1
	.zero		1


	//----- nvinfo : EIATTR_EXIT_INSTR_OFFSETS
	.align		4
        /*0038*/ 	.byte	0x04, 0x1c
        /*003a*/ 	.short	(.L_25 - .L_24)


	//   ....[0]....
.L_24:
        /*003c*/ 	.word	0x00000070


	//   ....[1]....
        /*0040*/ 	.word	0x00000110


	//   ....[2]....
        /*0044*/ 	.word	0x00000180


	//----- nvinfo : EIATTR_CRS_STACK_SIZE
	.align		4
.L_25:
        /*0048*/ 	.byte	0x04, 0x1e
        /*004a*/ 	.short	(.L_27 - .L_26)
.L_26:
        /*004c*/ 	.word	0x00000000


	//----- nvinfo : EIATTR_CBANK_PARAM_SIZE
	.align		4
.L_27:
        /*0050*/ 	.byte	0x03, 0x19
        /*0052*/ 	.short	0x000c


	//----- nvinfo : EIATTR_PARAM_CBANK
	.align		4
        /*0054*/ 	.byte	0x04, 0x0a
        /*0056*/ 	.short	(.L_29 - .L_28)
	.align		4
.L_28:
        /*0058*/ 	.word	index@(.nv.constant0._Z23warpUniformBranchKernelPfi)
        /*005c*/ 	.short	0x0380
        /*005e*/ 	.short	0x000c


	//----- nvinfo : EIATTR_SW_WAR
	.align		4
.L_29:
        /*0060*/ 	.byte	0x04, 0x36
        /*0062*/ 	.short	(.L_31 - .L_30)
.L_30:
        /*0064*/ 	.word	0x00000008
.L_31:


//--------------------- .nv.info._Z21coalescedBranchKernelPfi --------------------------
	.section	.nv.info._Z21coalescedBranchKernelPfi,"",@"SHT_CUDA_INFO"
	.sectionflags	@""
	.align	4


	//----- nvinfo : EIATTR_CUDA_API_VERSION
	.align		4
        /*0000*/ 	.byte	0x04, 0x37
        /*0002*/ 	.short	(.L_33 - .L_32)
.L_32:
        /*0004*/ 	.word	0x00000082


	//----- nvinfo : EIATTR_KPARAM_INFO
	.align		4
.L_33:
        /*0008*/ 	.byte	0x04, 0x17
        /*000a*/ 	.short	(.L_35 - .L_34)
.L_34:
        /*000c*/ 	.word	0x00000000
        /*0010*/ 	.short	0x0001
        /*0012*/ 	.short	0x0008
        /*0014*/ 	.byte	0x00, 0xf0, 0x11, 0x00


	//----- nvinfo : EIATTR_KPARAM_INFO
	.align		4
.L_35:
        /*0018*/ 	.byte	0x04, 0x17
        /*001a*/ 	.short	(.L_37 - .L_36)
.L_36:
        /*001c*/ 	.word	0x00000000
        /*0020*/ 	.short	0x0000
        /*0022*/ 	.short	0x0000
        /*0024*/ 	.byte	0x00, 0xf5, 0x21, 0x00


	//----- nvinfo : EIATTR_SPARSE_MMA_MASK
	.align		4
.L_37:
        /*0028*/ 	.byte	0x03, 0x50
        /*002a*/ 	.short	0x0000


	//----- nvinfo : EIATTR_MAXREG_COUNT
	.align		4
        /*002c*/ 	.byte	0x03, 0x1b
        /*002e*/ 	.short	0x00ff


	//----- nvinfo : EIATTR_MERCURY_ISA_VERSION
	.align		4
        /*0030*/ 	.byte	0x03, 0x5f
        /*0032*/ 	.short	0x0101


	//----- nvinfo : EIATTR_VRC_CTA_INIT_COUNT
	.align		4
        /*0034*/ 	.byte	0x02, 0x4a
	.zero		1
	.zero		1


	//----- nvinfo : EIATTR_EXIT_INSTR_OFFSETS
	.align		4
        /*0038*/ 	.byte	0x04, 0x1c
        /*003a*/ 	.short	(.L_39 - .L_38)


	//   ....[0]....
.L_38:
        /*003c*/ 	.word	0x00000070


	//   ....[1]....
        /*0040*/ 	.word	0x00000130


	//----- nvinfo : EIATTR_CBANK_PARAM_SIZE
	.align		4
.L_39:
        /*0044*/ 	.byte	0x03, 0x19
        /*0046*/ 	.short	0x000c


	//----- nvinfo : EIATTR_PARAM_CBANK
	.align		4
        /*0048*/ 	.byte	0x04, 0x0a
        /*004a*/ 	.short	(.L_41 - .L_40)
	.align		4
.L_40:
        /*004c*/ 	.word	index@(.nv.constant0._Z21coalescedBranchKernelPfi)
        /*0050*/ 	.short	0x0380
        /*0052*/ 	.short	0x000c


	//----- nvinfo : EIATTR_SW_WAR
	.align		4
.L_41:
        /*0054*/ 	.byte	0x04, 0x36
        /*0056*/ 	.short	(.L_43 - .L_42)
.L_42:
        /*0058*/ 	.word	0x00000008
.L_43:


//--------------------- .nv.info._Z21divergentBranchKernelPfi --------------------------
	.section	.nv.info._Z21divergentBranchKernelPfi,"",@"SHT_CUDA_INFO"
	.sectionflags	@""
	.align	4


	//----- nvinfo : EIATTR_CUDA_API_VERSION
	.align		4
        /*0000*/ 	.byte	0x04, 0x37
        /*0002*/ 	.short	(.L_45 - .L_44)
.L_44:
        /*0004*/ 	.word	0x00000082


	//----- nvinfo : EIATTR_KPARAM_INFO
	.align		4
.L_45:
        /*0008*/ 	.byte	0x04, 0x17
        /*000a*/ 	.short	(.L_47 - .L_46)
.L_46:
        /*000c*/ 	.word	0x00000000
        /*0010*/ 	.short	0x0001
        /*0012*/ 	.short	0x0008
        /*0014*/ 	.byte	0x00, 0xf0, 0x11, 0x00


	//----- nvinfo : EIATTR_KPARAM_INFO
	.align		4
.L_47:
        /*0018*/ 	.byte	0x04, 0x17
        /*001a*/ 	.short	(.L_49 - .L_48)
.L_48:
        /*001c*/ 	.word	0x00000000
        /*0020*/ 	.short	0x0000
        /*0022*/ 	.short	0x0000
        /*0024*/ 	.byte	0x00, 0xf5, 0x21, 0x00


	//----- nvinfo : EIATTR_SPARSE_MMA_MASK
	.align		4
.L_49:
        /*0028*/ 	.byte	0x03, 0x50
        /*002a*/ 	.short	0x0000


	//----- nvinfo : EIATTR_MAXREG_COUNT
	.align		4
        /*002c*/ 	.byte	0x03, 0x1b
        /*002e*/ 	.short	0x00ff


	//----- nvinfo : EIATTR_MERCURY_ISA_VERSION
	.align		4
        /*0030*/ 	.byte	0x03, 0x5f
        /*0032*/ 	.short	0x0101


	//----- nvinfo : EIATTR_VRC_CTA_INIT_COUNT
	.align		4
        /*0034*/ 	.byte	0x02, 0x4a
	.zero		1
	.zero		1


	//----- nvinfo : EIATTR_EXIT_INSTR_OFFSETS
	.align		4
        /*0038*/ 	.byte	0x04, 0x1c
        /*003a*/ 	.short	(.L_51 - .L_50)


	//   ....[0]....
.L_50:
        /*003c*/ 	.word	0x00000070


	//   ....[1]....
        /*0040*/ 	.word	0x00000120


	//   ....[2]....
        /*0044*/ 	.word	0x00000190


	//----- nvinfo : EIATTR_CRS_STACK_SIZE
	.align		4
.L_51:
        /*0048*/ 	.byte	0x04, 0x1e
        /*004a*/ 	.short	(.L_53 - .L_52)
.L_52:
        /*004c*/ 	.word	0x00000000


	//----- nvinfo : EIATTR_CBANK_PARAM_SIZE
	.align		4
.L_53:
        /*0050*/ 	.byte	0x03, 0x19
        /*0052*/ 	.short	0x000c


	//----- nvinfo : EIATTR_PARAM_CBANK
	.align		4
        /*0054*/ 	.byte	0x04, 0x0a
        /*0056*/ 	.short	(.L_55 - .L_54)
	.align		4
.L_54:
        /*0058*/ 	.word	index@(.nv.constant0._Z21divergentBranchKernelPfi)
        /*005c*/ 	.short	0x0380
        /*005e*/ 	.short	0x000c


	//----- nvinfo : EIATTR_SW_WAR
	.align		4
.L_55:
        /*0060*/ 	.byte	0x04, 0x36
        /*0062*/ 	.short	(.L_57 - .L_56)
.L_56:
        /*0064*/ 	.word	0x00000008
.L_57:


//--------------------- .nv.callgraph             --------------------------
	.section	.nv.callgraph,"",@"SHT_CUDA_CALLGRAPH"
	.align	4
	.sectionentsize	8
	.align		4
        /*0000*/ 	.word	0x00000000
	.align		4
        /*0004*/ 	.word	0xffffffff
	.align		4
        /*0008*/ 	.word	0x00000000
	.align		4
        /*000c*/ 	.word	0xfffffffe
	.align		4
        /*0010*/ 	.word	0x00000000
	.align		4
        /*0014*/ 	.word	0xfffffffd
	.align		4
        /*0018*/ 	.word	0x00000000
	.align		4
        /*001c*/ 	.word	0xfffffffc


//--------------------- .text._Z23warpUniformBranchKernelPfi --------------------------
	.section	.text._Z23warpUniformBranchKernelPfi,"ax",@progbits
	.align	128
        .global         _Z23warpUniformBranchKernelPfi
        .type           _Z23warpUniformBranchKernelPfi,@function
        .size           _Z23warpUniformBranchKernelPfi,(.L_x_5 - _Z23warpUniformBranchKernelPfi)
        .other          _Z23warpUniformBranchKernelPfi,@"STO_CUDA_ENTRY STV_DEFAULT"
_Z23warpUniformBranchKernelPfi:
.text._Z23warpUniformBranchKernelPfi:
[----:B------:R-:W-:Y:S01]  /*0000*/  LDC R1, c[0x0][0x37c] ;  /* 0x0000df00ff017b82 */ /* 0x000fe20000000800 */
[----:B------:R-:W0:Y:S07]  /*0010*/  S2R R0, SR_TID.X ;  /* 0x0000000000007919 */ /* 0x000e2e0000002100 */
[----:B------:R-:W0:Y:S01]  /*0020*/  S2UR UR4, SR_CTAID.X ;  /* 0x00000000000479c3 */ /* 0x000e220000002500 */
[----:B------:R-:W1:Y:S07]  /*0030*/  LDCU UR5, c[0x0][0x388] ;  /* 0x00007100ff0577ac */ /* 0x000e6e0008000800 */
[----:B------:R-:W0:Y:S02]  /*0040*/  LDC R5, c[0x0][0x360] ;  /* 0x0000d800ff057b82 */ /* 0x000e240000000800 */
[----:B0-----:R-:W-:-:S05]  /*0050*/  IMAD R5, R5, UR4, R0 ;  /* 0x0000000405057c24 */ /* 0x001fca000f8e0200 */
[----:B-1----:R-:W-:-:S13]  /*0060*/  ISETP.GE.AND P0, PT, R5, UR5, PT ;  /* 0x0000000505007c0c */ /* 0x002fda000bf06270 */
[----:B------:R-:W-:Y:S05]  /*0070*/  @P0 EXIT ;  /* 0x000000000000094d */ /* 0x000fea0003800000 */
[----:B------:R-:W-:Y:S01]  /*0080*/  LOP3.LUT P0, RZ, R0, 0x20, RZ, 0xc0, !PT ;  /* 0x0000002000ff7812 */ /* 0x000fe2000780c0ff */
[----:B------:R-:W0:-:S12]  /*0090*/  LDCU.64 UR4, c[0x0][0x358] ;  /* 0x00006b00ff0477ac */ /* 0x000e180008000a00 */
[----:B------:R-:W-:Y:S05]  /*00a0*/  @P0 BRA `(.L_x_0) ;  /* 0x00000000001c0947 */ /* 0x000fea0003800000 */
[----:B------:R-:W1:Y:S02]  /*00b0*/  LDC.64 R2, c[0x0][0x380] ;  /* 0x0000e000ff027b82 */ /* 0x000e640000000a00 */
[----:B-1----:R-:W-:-:S05]  /*00c0*/  IMAD.WIDE R2, R5, 0x4, R2 ;  /* 0x0000000405027825 */ /* 0x002fca00078e0202 */
[----:B0-----:R-:W2:Y:S01]  /*00d0*/  LDG.E R0, desc[UR4][R2.64] ;  /* 0x0000000402007981 */ /* 0x001ea2000c1e1900 */
[----:B------:R-:W-:-:S05]  /*00e0*/  HFMA2 R5, -RZ, RZ, 2.125, 0 ;  /* 0x40400000ff057431 */ /* 0x000fca00000001ff */
[----:B--2---:R-:W-:-:S05]  /*00f0*/  FFMA R5, R0, R5, -5 ;  /* 0xc0a0000000057423 */ /* 0x004fca0000000005 */
[----:B------:R-:W-:Y:S01]  /*0100*/  STG.E desc[UR4][R2.64], R5 ;  /* 0x0000000502007986 */ /* 0x000fe2000c101904 */
[----:B------:R-:W-:Y:S05]  /*0110*/  EXIT ;  /* 0x000000000000794d */ /* 0x000fea0003800000 */
.L_x_0:
[----:B------:R-:W1:Y:S02]  /*0120*/  LDC.64 R2, c[0x0][0x380] ;  /* 0x0000e000ff027b82 */ /* 0x000e640000000a00 */
[----:B-1----:R-:W-:-:S05]  /*0130*/  IMAD.WIDE R2, R5, 0x4, R2 ;  /* 0x0000000405027825 */ /* 0x002fca00078e0202 */
[----:B0-----:R-:W2:Y:S01]  /*0140*/  LDG.E R0, desc[UR4][R2.64] ;  /* 0x0000000402007981 */ /* 0x001ea2000c1e1900 */
[----:B------:R-:W-:-:S05]  /*0150*/  MOV R5, 0x3f000000 ;  /* 0x3f00000000057802 */ /* 0x000fca0000000f00 */
[----:B--2---:R-:W-:-:S05]  /*0160*/  FFMA R5, R5, R0, 5 ;  /* 0x40a0000005057423 */ /* 0x004fca0000000000 */
[----:B------:R-:W-:Y:S01]  /*0170*/  STG.E desc[UR4][R2.64], R5 ;  /* 0x0000000502007986 */ /* 0x000fe2000c101904 */
[----:B------:R-:W-:Y:S05]  /*0180*/  EXIT ;  /* 0x000000000000794d */ /* 0x000fea0003800000 */
.L_x_1:
[----:B------:R-:W-:-:S00]  /*0190*/  BRA `(.L_x_1) ;  /* 0xfffffffc00fc7947 */ /* 0x000fc0000383ffff */
[----:B------:R-:W-:-:S00]  /*01a0*/  NOP ;  /* 0x0000000000007918 */ /* 0x000fc00000000000 */
        /* <DEDUP_REMOVED lines=13> */
.L_x_5:


//--------------------- .text._Z21coalescedBranchKernelPfi --------------------------
	.section	.text._Z21coalescedBranchKernelPfi,"ax",@progbits
	.align	128
        .global         _Z21coalescedBranchKernelPfi
        .type           _Z21coalescedBranchKernelPfi,@function
        .size           _Z21coalescedBranchKernelPfi,(.L_x_6 - _Z21coalescedBranchKernelPfi)
        .other          _Z21coalescedBranchKernelPfi,@"STO_CUDA_ENTRY STV_DEFAULT"
_Z21coalescedBranchKernelPfi:
.text._Z21coalescedBranchKernelPfi:
        /* <DEDUP_REMOVED lines=8> */
[----:B------:R-:W0:Y:S01]  /*0080*/  LDC.64 R2, c[0x0][0x380] ;  /* 0x0000e000ff027b82 */ /* 0x000e220000000a00 */
[----:B------:R-:W1:Y:S01]  /*0090*/  LDCU.64 UR4, c[0x0][0x358] ;  /* 0x00006b00ff0477ac */ /* 0x000e620008000a00 */
[----:B0-----:R-:W-:-:S05]  /*00a0*/  IMAD.WIDE R2, R5, 0x4, R2 ;  /* 0x0000000405027825 */ /* 0x001fca00078e0202 */
[----:B-1----:R-:W2:Y:S01]  /*00b0*/  LDG.E R0, desc[UR4][R2.64] ;  /* 0x0000000402007981 */ /* 0x002ea2000c1e1900 */
[----:B------:R-:W-:Y:S02]  /*00c0*/  LOP3.LUT R5, R5, 0x1, RZ, 0xc0, !PT ;  /* 0x0000000105057812 */ /* 0x000fe400078ec0ff */
[----:B------:R-:W-:Y:S02]  /*00d0*/  MOV R7, 0x3f000000 ;  /* 0x3f00000000077802 */ /* 0x000fe40000000f00 */
[----:B------:R-:W-:Y:S01]  /*00e0*/  ISETP.NE.U32.AND P0, PT, R5, 0x1, PT ;  /* 0x000000010500780c */ /* 0x000fe20003f05070 */
[----:B------:R-:W-:-:S05]  /*00f0*/  HFMA2 R5, -RZ, RZ, 2, 0 ;  /* 0x40000000ff057431 */ /* 0x000fca00000001ff */
[----:B--2---:R-:W-:-:S07]  /*0100*/  FFMA R5, R0, R5, 1 ;  /* 0x3f80000000057423 */ /* 0x004fce0000000005 */
[----:B------:R-:W-:-:S05]  /*0110*/  @!P0 FFMA R5, R0, R7, -1 ;  /* 0xbf80000000058423 */ /* 0x000fca0000000007 */
[----:B------:R-:W-:Y:S01]  /*0120*/  STG.E desc[UR4][R2.64], R5 ;  /* 0x0000000502007986 */ /* 0x000fe2000c101904 */
[----:B------:R-:W-:Y:S05]  /*0130*/  EXIT ;  /* 0x000000000000794d */ /* 0x000fea0003800000 */
.L_x_2:
        /* <DEDUP_REMOVED lines=12> */
.L_x_6:


//--------------------- .text._Z21divergentBranchKernelPfi --------------------------
	.section	.text._Z21divergentBranchKernelPfi,"ax",@progbits
	.align	128
        .global         _Z21divergentBranchKernelPfi
        .type           _Z21divergentBranchKernelPfi,@function
        .size           _Z21divergentBranchKernelPfi,(.L_x_7 - _Z21divergentBranchKernelPfi)
        .other          _Z21divergentBranchKernelPfi,@"STO_CUDA_ENTRY STV_DEFAULT"
_Z21divergentBranchKernelPfi:
.text._Z21divergentBranchKernelPfi:
        /* <DEDUP_REMOVED lines=8> */
[----:B------:R-:W-:Y:S01]  /*0080*/  LOP3.LUT R0, R5, 0x1, RZ, 0xc0, !PT ;  /* 0x0000000105007812 */ /* 0x000fe200078ec0ff */
[----:B------:R-:W0:Y:S03]  /*0090*/  LDCU.64 UR4, c[0x0][0x358] ;  /* 0x00006b00ff0477ac */ /* 0x000e260008000a00 */
[----:B------:R-:W-:-:S13]  /*00a0*/  ISETP.NE.U32.AND P0, PT, R0, 0x1, PT ;  /* 0x000000010000780c */ /* 0x000fda0003f05070 */
[----:B------:R-:W-:Y:S05]  /*00b0*/  @!P0 BRA `(.L_x_3) ;  /* 0x00000000001c8947 */ /* 0x000fea0003800000 */
[----:B------:R-:W1:Y:S02]  /*00c0*/  LDC.64 R2, c[0x0][0x380] ;  /* 0x0000e000ff027b82 */ /* 0x000e640000000a00 */
[----:B-1----:R-:W-:-:S05]  /*00d0*/  IMAD.WIDE R2, R5, 0x4, R2 ;  /* 0x0000000405027825 */ /* 0x002fca00078e0202 */
[----:B0-----:R-:W2:Y:S01]  /*00e0*/  LDG.E R0, desc[UR4][R2.64] ;  /* 0x0000000402007981 */ /* 0x001ea2000c1e1900 */
[----:B------:R-:W-:-:S05]  /*00f0*/  HFMA2 R5, -RZ, RZ, 2, 0 ;  /* 0x40000000ff057431 */ /* 0x000fca00000001ff */
[----:B--2---:R-:W-:-:S05]  /*0100*/  FFMA R5, R0, R5, 1 ;  /* 0x3f80000000057423 */ /* 0x004fca0000000005 */
[----:B------:R-:W-:Y:S01]  /*0110*/  STG.E desc[UR4][R2.64], R5 ;  /* 0x0000000502007986 */ /* 0x000fe2000c101904 */
[----:B------:R-:W-:Y:S05]  /*0120*/  EXIT ;  /* 0x000000000000794d */ /* 0x000fea0003800000 */
.L_x_3:
[----:B------:R-:W1:Y:S02]  /*0130*/  LDC.64 R2, c[0x0][0x380] ;  /* 0x0000e000ff027b82 */ /* 0x000e640000000a00 */
[----:B-1----:R-:W-:-:S05]  /*0140*/  IMAD.WIDE R2, R5, 0x4, R2 ;  /* 0x0000000405027825 */ /* 0x002fca00078e0202 */
[----:B0-----:R-:W2:Y:S01]  /*0150*/  LDG.E R0, desc[UR4][R2.64] ;  /* 0x0000000402007981 */ /* 0x001ea2000c1e1900 */
[----:B------:R-:W-:-:S05]  /*0160*/  MOV R5, 0x3f000000 ;  /* 0x3f00000000057802 */ /* 0x000fca0000000f00 */
[----:B--2---:R-:W-:-:S05]  /*0170*/  FFMA R5, R5, R0, -1 ;  /* 0xbf80000005057423 */ /* 0x004fca0000000000 */
[----:B------:R-:W-:Y:S01]  /*0180*/  STG.E desc[UR4][R2.64], R5 ;  /* 0x0000000502007986 */ /* 0x000fe2000c101904 */
[----:B------:R-:W-:Y:S05]  /*0190*/  EXIT ;  /* 0x000000000000794d */ /* 0x000fea0003800000 */
.L_x_4:
        /* <DEDUP_REMOVED lines=14> */
.L_x_7:


//--------------------- .nv.shared.reserved.0     --------------------------
	.section	.nv.shared.reserved.0,"aw",@nobits
	.weak		__nv_reservedSMEM_offset_0_alias
	.size		__nv_reservedSMEM_offset_0_alias, 0, 64
	.other		__nv_reservedSMEM_offset_0_alias,@"STO_CUDA_RESERVED_SHARED STV_DEFAULT"
__nv_reservedSMEM_offset_0_alias:
	.zero		0
	.zero		64


//--------------------- .nv.constant0._Z23warpUniformBranchKernelPfi --------------------------
	.section	.nv.constant0._Z23warpUniformBranchKernelPfi,"a",@progbits
	.sectionflags	@""
	.align	4
.nv.constant0._Z23warpUniformBranchKernelPfi:
	.zero		908


//--------------------- .nv.constant0._Z21coalescedBranchKernelPfi --------------------------
	.section	.nv.constant0._Z21coalescedBranchKernelPfi,"a",@progbits
	.sectionflags	@""
	.align	4
.nv.constant0._Z21coalescedBranchKernelPfi:
	.zero		908


//--------------------- .nv.constant0._Z21divergentBranchKernelPfi --------------------------
	.section	.nv.constant0._Z21divergentBranchKernelPfi,"a",@progbits
	.sectionflags	@""
	.align	4
.nv.constant0._Z21divergentBranchKernelPfi:
	.zero		908


//--------------------- SYMBOLS --------------------------

	.type		.nv.reservedSmem.offset0,@object
	.size		.nv.reservedSmem.offset0,0x4
